//
// Generated by NVIDIA NVVM Compiler
//
// Compiler Build ID: CL-36424714
// Cuda compilation tools, release 13.0, V13.0.88
// Based on NVVM 20.0.0
//

.version 9.0
.target sm_100
.address_size 64

	// .globl	_Z8add_basePfS_S_

.visible .entry _Z8add_basePfS_S_(
	.param .u64 .ptr .align 1 _Z8add_basePfS_S__param_0,
	.param .u64 .ptr .align 1 _Z8add_basePfS_S__param_1,
	.param .u64 .ptr .align 1 _Z8add_basePfS_S__param_2
)
{
	.reg .b32 	%r<5>;
	.reg .b32 	%f<4>;
	.reg .b64 	%rd<11>;

	ld.param.u64 	%rd1, [_Z8add_basePfS_S__param_0];
	ld.param.u64 	%rd2, [_Z8add_basePfS_S__param_1];
	ld.param.u64 	%rd3, [_Z8add_basePfS_S__param_2];
	cvta.to.global.u64 	%rd4, %rd3;
	cvta.to.global.u64 	%rd5, %rd2;
	cvta.to.global.u64 	%rd6, %rd1;
	mov.u32 	%r1, %ctaid.x;
	mov.u32 	%r2, %ntid.x;
	mov.u32 	%r3, %tid.x;
	mad.lo.s32 	%r4, %r1, %r2, %r3;
	mul.wide.s32 	%rd7, %r4, 4;
	add.s64 	%rd8, %rd6, %rd7;
	ld.global.f32 	%f1, [%rd8];
	add.s64 	%rd9, %rd5, %rd7;
	ld.global.f32 	%f2, [%rd9];
	mul.f32 	%f3, %f1, %f2;
	add.s64 	%rd10, %rd4, %rd7;
	st.global.f32 	[%rd10], %f3;
	ret;

}
	// .globl	_Z8add_vec4PfS_S_
.visible .entry _Z8add_vec4PfS_S_(
	.param .u64 .ptr .align 1 _Z8add_vec4PfS_S__param_0,
	.param .u64 .ptr .align 1 _Z8add_vec4PfS_S__param_1,
	.param .u64 .ptr .align 1 _Z8add_vec4PfS_S__param_2
)
{
	.reg .b32 	%r<6>;
	.reg .b32 	%f<13>;
	.reg .b64 	%rd<11>;

	ld.param.u64 	%rd1, [_Z8add_vec4PfS_S__param_0];
	ld.param.u64 	%rd2, [_Z8add_vec4PfS_S__param_1];
	ld.param.u64 	%rd3, [_Z8add_vec4PfS_S__param_2];
	cvta.to.global.u64 	%rd4, %rd3;
	cvta.to.global.u64 	%rd5, %rd2;
	cvta.to.global.u64 	%rd6, %rd1;
	mov.u32 	%r1, %ctaid.x;
	mov.u32 	%r2, %ntid.x;
	mov.u32 	%r3, %tid.x;
	mad.lo.s32 	%r4, %r1, %r2, %r3;
	shl.b32 	%r5, %r4, 2;
	mul.wide.s32 	%rd7, %r5, 4;
	add.s64 	%rd8, %rd6, %rd7;
	ld.global.v4.f32 	{%f1, %f2, %f3, %f4}, [%rd8];
	add.s64 	%rd9, %rd5, %rd7;
	ld.global.v4.f32 	{%f5, %f6, %f7, %f8}, [%rd9];
	add.f32 	%f9, %f1, %f5;
	add.f32 	%f10, %f2, %f6;
	add.f32 	%f11, %f3, %f7;
	add.f32 	%f12, %f4, %f8;
	add.s64 	%rd10, %rd4, %rd7;
	st.global.v4.f32 	[%rd10], {%f9, %f10, %f11, %f12};
	ret;

}
	// .globl	_Z8dot_basePfS_S_
.visible .entry _Z8dot_basePfS_S_(
	.param .u64 .ptr .align 1 _Z8dot_basePfS_S__param_0,
	.param .u64 .ptr .align 1 _Z8dot_basePfS_S__param_1,
	.param .u64 .ptr .align 1 _Z8dot_basePfS_S__param_2
)
{
	.reg .b32 	%r<5>;
	.reg .b32 	%f<4>;
	.reg .b64 	%rd<11>;

	ld.param.u64 	%rd1, [_Z8dot_basePfS_S__param_0];
	ld.param.u64 	%rd2, [_Z8dot_basePfS_S__param_1];
	ld.param.u64 	%rd3, [_Z8dot_basePfS_S__param_2];
	cvta.to.global.u64 	%rd4, %rd3;
	cvta.to.global.u64 	%rd5, %rd2;
	cvta.to.global.u64 	%rd6, %rd1;
	mov.u32 	%r1, %ctaid.x;
	mov.u32 	%r2, %ntid.x;
	mov.u32 	%r3, %tid.x;
	mad.lo.s32 	%r4, %r1, %r2, %r3;
	mul.wide.s32 	%rd7, %r4, 4;
	add.s64 	%rd8, %rd6, %rd7;
	ld.global.f32 	%f1, [%rd8];
	add.s64 	%rd9, %rd5, %rd7;
	ld.global.f32 	%f2, [%rd9];
	mul.f32 	%f3, %f1, %f2;
	add.s64 	%rd10, %rd4, %rd7;
	st.global.f32 	[%rd10], %f3;
	ret;

}
	// .globl	_Z8dot_vec4PfS_S_
.visible .entry _Z8dot_vec4PfS_S_(
	.param .u64 .ptr .align 1 _Z8dot_vec4PfS_S__param_0,
	.param .u64 .ptr .align 1 _Z8dot_vec4PfS_S__param_1,
	.param .u64 .ptr .align 1 _Z8dot_vec4PfS_S__param_2
)
{
	.reg .b32 	%r<6>;
	.reg .b32 	%f<13>;
	.reg .b64 	%rd<11>;

	ld.param.u64 	%rd1, [_Z8dot_vec4PfS_S__param_0];
	ld.param.u64 	%rd2, [_Z8dot_vec4PfS_S__param_1];
	ld.param.u64 	%rd3, [_Z8dot_vec4PfS_S__param_2];
	cvta.to.global.u64 	%rd4, %rd3;
	cvta.to.global.u64 	%rd5, %rd2;
	cvta.to.global.u64 	%rd6, %rd1;
	mov.u32 	%r1, %ctaid.x;
	mov.u32 	%r2, %ntid.x;
	mov.u32 	%r3, %tid.x;
	mad.lo.s32 	%r4, %r1, %r2, %r3;
	shl.b32 	%r5, %r4, 2;
	mul.wide.s32 	%rd7, %r5, 4;
	add.s64 	%rd8, %rd6, %rd7;
	ld.global.v4.f32 	{%f1, %f2, %f3, %f4}, [%rd8];
	add.s64 	%rd9, %rd5, %rd7;
	ld.global.v4.f32 	{%f5, %f6, %f7, %f8}, [%rd9];
	mul.f32 	%f9, %f1, %f5;
	mul.f32 	%f10, %f2, %f6;
	mul.f32 	%f11, %f3, %f7;
	mul.f32 	%f12, %f4, %f8;
	add.s64 	%rd10, %rd4, %rd7;
	st.global.v4.f32 	[%rd10], {%f9, %f10, %f11, %f12};
	ret;

}


// ===== COMPILED SASS (sm_100) =====

	.target	sm_100

	.elftype	@"ET_EXEC"


//--------------------- .note.nv.tkinfo           --------------------------
	.section	.note.nv.tkinfo,"",@"SHT_NOTE"
	.sectionflags	@"SHF_NOTE_NV_TKINFO"
	.tkinfo
        /*0018*/ 	.word	0x00000002
        /*0030*/ 	.string	""
        /*0030*/ 	.string	"ptxas"
        /*0030*/ 	.string	"Cuda compilation tools, release 13.0, V13.0.88"
        /*0030*/ 	.string	"Build cuda_13.0.r13.0/compiler.36424714_0"
        /*0030*/ 	.string	"-arch sm_100 -m 64 "



//--------------------- .note.nv.cuinfo           --------------------------
	.section	.note.nv.cuinfo,"",@"SHT_NOTE"
	.sectionflags	@"SHF_NOTE_NV_CUINFO"
        /*0018*/ 	.short	0x0002
        /*001a*/ 	.short	0x0064
        /*001c*/ 	.short	0x0082
	.zero		2


//--------------------- .nv.info                  --------------------------
	.section	.nv.info,"",@"SHT_CUDA_INFO"
	.align	4


	//----- nvinfo : EIATTR_REGCOUNT
	.align		4
        /*0000*/ 	.byte	0x04, 0x2f
        /*0002*/ 	.short	(.L_1 - .L_0)
	.align		4
.L_0:
        /*0004*/ 	.word	index@(_Z8add_basePfS_S_)
        /*0008*/ 	.word	0x0000000c


	//----- nvinfo : EIATTR_FRAME_SIZE
	.align		4
.L_1:
        /*000c*/ 	.byte	0x04, 0x11
        /*000e*/ 	.short	(.L_3 - .L_2)
	.align		4
.L_2:
        /*0010*/ 	.word	index@(_Z8add_basePfS_S_)
        /*0014*/ 	.word	0x00000000


	//----- nvinfo : EIATTR_REGCOUNT
	.align		4
.L_3:
        /*0018*/ 	.byte	0x04, 0x2f
        /*001a*/ 	.short	(.L_5 - .L_4)
	.align		4
.L_4:
        /*001c*/ 	.word	index@(_Z8add_vec4PfS_S_)
        /*0020*/ 	.word	0x00000016


	//----- nvinfo : EIATTR_FRAME_SIZE
	.align		4
.L_5:
        /*0024*/ 	.byte	0x04, 0x11
        /*0026*/ 	.short	(.L_7 - .L_6)
	.align		4
.L_6:
        /*0028*/ 	.word	index@(_Z8add_vec4PfS_S_)
        /*002c*/ 	.word	0x00000000


	//----- nvinfo : EIATTR_REGCOUNT
	.align		4
.L_7:
        /*0030*/ 	.byte	0x04, 0x2f
        /*0032*/ 	.short	(.L_9 - .L_8)
	.align		4
.L_8:
        /*0034*/ 	.word	index@(_Z8dot_basePfS_S_)
        /*0038*/ 	.word	0x0000000c


	//----- nvinfo : EIATTR_FRAME_SIZE
	.align		4
.L_9:
        /*003c*/ 	.byte	0x04, 0x11
        /*003e*/ 	.short	(.L_11 - .L_10)
	.align		4
.L_10:
        /*0040*/ 	.word	index@(_Z8dot_basePfS_S_)
        /*0044*/ 	.word	0x00000000


	//----- nvinfo : EIATTR_REGCOUNT
	.align		4
.L_11:
        /*0048*/ 	.byte	0x04, 0x2f
        /*004a*/ 	.short	(.L_13 - .L_12)
	.align		4
.L_12:
        /*004c*/ 	.word	index@(_Z8dot_vec4PfS_S_)
        /*0050*/ 	.word	0x00000016


	//----- nvinfo : EIATTR_FRAME_SIZE
	.align		4
.L_13:
        /*0054*/ 	.byte	0x04, 0x11
        /*0056*/ 	.short	(.L_15 - .L_14)
	.align		4
.L_14:
        /*0058*/ 	.word	index@(_Z8dot_vec4PfS_S_)
        /*005c*/ 	.word	0x00000000


	//----- nvinfo : EIATTR_MIN_STACK_SIZE
	.align		4
.L_15:
        /*0060*/ 	.byte	0x04, 0x12
        /*0062*/ 	.short	(.L_17 - .L_16)
	.align		4
.L_16:
        /*0064*/ 	.word	index@(_Z8dot_vec4PfS_S_)
        /*0068*/ 	.word	0x00000000


	//----- nvinfo : EIATTR_MIN_STACK_SIZE
	.align		4
.L_17:
        /*006c*/ 	.byte	0x04, 0x12
        /*006e*/ 	.short	(.L_19 - .L_18)
	.align		4
.L_18:
        /*0070*/ 	.word	index@(_Z8dot_basePfS_S_)
        /*0074*/ 	.word	0x00000000


	//----- nvinfo : EIATTR_MIN_STACK_SIZE
	.align		4
.L_19:
        /*0078*/ 	.byte	0x04, 0x12
        /*007a*/ 	.short	(.L_21 - .L_20)
	.align		4
.L_20:
        /*007c*/ 	.word	index@(_Z8add_vec4PfS_S_)
        /*0080*/ 	.word	0x00000000


	//----- nvinfo : EIATTR_MIN_STACK_SIZE
	.align		4
.L_21:
        /*0084*/ 	.byte	0x04, 0x12
        /*0086*/ 	.short	(.L_23 - .L_22)
	.align		4
.L_22:
        /*0088*/ 	.word	index@(_Z8add_basePfS_S_)
        /*008c*/ 	.word	0x00000000
.L_23:


//--------------------- .nv.compat                --------------------------
	.section	.nv.compat,"",@"SHT_CUDA_COMPAT_INFO"
	.align	4
        /*0000*/ 	.byte	0x02, 0x09, 0x00, 0x00, 0x02, 0x02, 0x01, 0x00, 0x02, 0x05, 0x05, 0x00, 0x03, 0x07, 0x01, 0x01
        /*0010*/ 	.byte	0x02, 0x03, 0x00, 0x00, 0x02, 0x06, 0x01, 0x00, 0x04, 0x0b, 0x08, 0x00, 0x09, 0x00, 0x00, 0x00
        /*0020*/ 	.byte	0x00, 0x00, 0x00, 0x00


//--------------------- .nv.info._Z8dot_vec4PfS_S_ --------------------------
	.section	.nv.info._Z8dot_vec4PfS_S_,"",@"SHT_CUDA_INFO"
	.sectionflags	@""
	.align	4


	//----- nvinfo : EIATTR_CUDA_API_VERSION
	.align		4
        /*0000*/ 	.byte	0x04, 0x37
        /*0002*/ 	.short	(.L_25 - .L_24)
.L_24:
        /*0004*/ 	.word	0x00000082


	//----- nvinfo : EIATTR_KPARAM_INFO
	.align		4
.L_25:
        /*0008*/ 	.byte	0x04, 0x17
        /*000a*/ 	.short	(.L_27 - .L_26)
.L_26:
        /*000c*/ 	.word	0x00000000
        /*0010*/ 	.short	0x0002
        /*0012*/ 	.short	0x0010
        /*0014*/ 	.byte	0x00, 0xf5, 0x21, 0x00


	//----- nvinfo : EIATTR_KPARAM_INFO
	.align		4
.L_27:
        /*0018*/ 	.byte	0x04, 0x17
        /*001a*/ 	.short	(.L_29 - .L_28)
.L_28:
        /*001c*/ 	.word	0x00000000
        /*0020*/ 	.short	0x0001
        /*0022*/ 	.short	0x0008
        /*0024*/ 	.byte	0x00, 0xf5, 0x21, 0x00


	//----- nvinfo : EIATTR_KPARAM_INFO
	.align		4
.L_29:
        /*0028*/ 	.byte	0x04, 0x17
        /*002a*/ 	.short	(.L_31 - .L_30)
.L_30:
        /*002c*/ 	.word	0x00000000
        /*0030*/ 	.short	0x0000
        /*0032*/ 	.short	0x0000
        /*0034*/ 	.byte	0x00, 0xf5, 0x21, 0x00


	//----- nvinfo : EIATTR_SPARSE_MMA_MASK
	.align		4
.L_31:
        /*0038*/ 	.byte	0x03, 0x50
        /*003a*/ 	.short	0x0000


	//----- nvinfo : EIATTR_MAXREG_COUNT
	.align		4
        /*003c*/ 	.byte	0x03, 0x1b
        /*003e*/ 	.short	0x00ff


	//----- nvinfo : EIATTR_MERCURY_ISA_VERSION
	.align		4
        /*0040*/ 	.byte	0x03, 0x5f
        /*0042*/ 	.short	0x0101


	//----- nvinfo : EIATTR_VRC_CTA_INIT_COUNT
	.align		4
        /*0044*/ 	.byte	0x02, 0x4a
	.zero		1
	.zero		1


	//----- nvinfo : EIATTR_EXIT_INSTR_OFFSETS
	.align		4
        /*0048*/ 	.byte	0x04, 0x1c
        /*004a*/ 	.short	(.L_33 - .L_32)


	//   ....[0]....
.L_32:
        /*004c*/ 	.word	0x00000140


	//----- nvinfo : EIATTR_CBANK_PARAM_SIZE
	.align		4
.L_33:
        /*0050*/ 	.byte	0x03, 0x19
        /*0052*/ 	.short	0x0018


	//----- nvinfo : EIATTR_PARAM_CBANK
	.align		4
        /*0054*/ 	.byte	0x04, 0x0a
        /*0056*/ 	.short	(.L_35 - .L_34)
	.align		4
.L_34:
        /*0058*/ 	.word	index@(.nv.constant0._Z8dot_vec4PfS_S_)
        /*005c*/ 	.short	0x0380
        /*005e*/ 	.short	0x0018


	//----- nvinfo : EIATTR_SW_WAR
	.align		4
.L_35:
        /*0060*/ 	.byte	0x04, 0x36
        /*0062*/ 	.short	(.L_37 - .L_36)
.L_36:
        /*0064*/ 	.word	0x00000008
.L_37:


//--------------------- .nv.info._Z8dot_basePfS_S_ --------------------------
	.section	.nv.info._Z8dot_basePfS_S_,"",@"SHT_CUDA_INFO"
	.sectionflags	@""
	.align	4


	//----- nvinfo : EIATTR_CUDA_API_VERSION
	.align		4
        /*0000*/ 	.byte	0x04, 0x37
        /*0002*/ 	.short	(.L_39 - .L_38)
.L_38:
        /*0004*/ 	.word	0x00000082


	//----- nvinfo : EIATTR_KPARAM_INFO
	.align		4
.L_39:
        /*0008*/ 	.byte	0x04, 0x17
        /*000a*/ 	.short	(.L_41 - .L_40)
.L_40:
        /*000c*/ 	.word	0x00000000
        /*0010*/ 	.short	0x0002
        /*0012*/ 	.short	0x0010
        /*0014*/ 	.byte	0x00, 0xf5, 0x21, 0x00


	//----- nvinfo : EIATTR_KPARAM_INFO
	.align		4
.L_41:
        /*0018*/ 	.byte	0x04, 0x17
        /*001a*/ 	.short	(.L_43 - .L_42)
.L_42:
        /*001c*/ 	.word	0x00000000
        /*0020*/ 	.short	0x0001
        /*0022*/ 	.short	0x0008
        /*0024*/ 	.byte	0x00, 0xf5, 0x21, 0x00


	//----- nvinfo : EIATTR_KPARAM_INFO
	.align		4
.L_43:
        /*0028*/ 	.byte	0x04, 0x17
        /*002a*/ 	.short	(.L_45 - .L_44)
.L_44:
        /*002c*/ 	.word	0x00000000
        /*0030*/ 	.short	0x0000
        /*0032*/ 	.short	0x0000
        /*0034*/ 	.byte	0x00, 0xf5, 0x21, 0x00


	//----- nvinfo : EIATTR_SPARSE_MMA_MASK
	.align		4
.L_45:
        /*0038*/ 	.byte	0x03, 0x50
        /*003a*/ 	.short	0x0000


	//----- nvinfo : EIATTR_MAXREG_COUNT
	.align		4
        /*003c*/ 	.byte	0x03, 0x1b
        /*003e*/ 	.short	0x00ff


	//----- nvinfo : EIATTR_MERCURY_ISA_VERSION
	.align		4
        /*0040*/ 	.byte	0x03, 0x5f
        /*0042*/ 	.short	0x0101


	//----- nvinfo : EIATTR_VRC_CTA_INIT_COUNT
	.align		4
        /*0044*/ 	.byte	0x02, 0x4a
	.zero		1
	.zero		1


	//----- nvinfo : EIATTR_EXIT_INSTR_OFFSETS
	.align		4
        /*0048*/ 	.byte	0x04, 0x1c
        /*004a*/ 	.short	(.L_47 - .L_46)


	//   ....[0]....
.L_46:
        /*004c*/ 	.word	0x00000100


	//----- nvinfo : EIATTR_CBANK_PARAM_SIZE
	.align		4
.L_47:
        /*0050*/ 	.byte	0x03, 0x19
        /*0052*/ 	.short	0x0018


	//----- nvinfo : EIATTR_PARAM_CBANK
	.align		4
        /*0054*/ 	.byte	0x04, 0x0a
        /*0056*/ 	.short	(.L_49 - .L_48)
	.align		4
.L_48:
        /*0058*/ 	.word	index@(.nv.constant0._Z8dot_basePfS_S_)
        /*005c*/ 	.short	0x0380
        /*005e*/ 	.short	0x0018


	//----- nvinfo : EIATTR_SW_WAR
	.align		4
.L_49:
        /*0060*/ 	.byte	0x04, 0x36
        /*0062*/ 	.short	(.L_51 - .L_50)
.L_50:
        /*0064*/ 	.word	0x00000008
.L_51:


//--------------------- .nv.info._Z8add_vec4PfS_S_ --------------------------
	.section	.nv.info._Z8add_vec4PfS_S_,"",@"SHT_CUDA_INFO"
	.sectionflags	@""
	.align	4


	//----- nvinfo : EIATTR_CUDA_API_VERSION
	.align		4
        /*0000*/ 	.byte	0x04, 0x37
        /*0002*/ 	.short	(.L_53 - .L_52)
.L_52:
        /*0004*/ 	.word	0x00000082


	//----- nvinfo : EIATTR_KPARAM_INFO
	.align		4
.L_53:
        /*0008*/ 	.byte	0x04, 0x17
        /*000a*/ 	.short	(.L_55 - .L_54)
.L_54:
        /*000c*/ 	.word	0x00000000
        /*0010*/ 	.short	0x0002
        /*0012*/ 	.short	0x0010
        /*0014*/ 	.byte	0x00, 0xf5, 0x21, 0x00


	//----- nvinfo : EIATTR_KPARAM_INFO
	.align		4
.L_55:
        /*0018*/ 	.byte	0x04, 0x17
        /*001a*/ 	.short	(.L_57 - .L_56)
.L_56:
        /*001c*/ 	.word	0x00000000
        /*0020*/ 	.short	0x0001
        /*0022*/ 	.short	0x0008
        /*0024*/ 	.byte	0x00, 0xf5, 0x21, 0x00


	//----- nvinfo : EIATTR_KPARAM_INFO
	.align		4
.L_57:
        /*0028*/ 	.byte	0x04, 0x17
        /*002a*/ 	.short	(.L_59 - .L_58)
.L_58:
        /*002c*/ 	.word	0x00000000
        /*0030*/ 	.short	0x0000
        /*0032*/ 	.short	0x0000
        /*0034*/ 	.byte	0x00, 0xf5, 0x21, 0x00


	//----- nvinfo : EIATTR_SPARSE_MMA_MASK
	.align		4
.L_59:
        /*0038*/ 	.byte	0x03, 0x50
        /*003a*/ 	.short	0x0000


	//----- nvinfo : EIATTR_MAXREG_COUNT
	.align		4
        /*003c*/ 	.byte	0x03, 0x1b
        /*003e*/ 	.short	0x00ff


	//----- nvinfo : EIATTR_MERCURY_ISA_VERSION
	.align		4
        /*0040*/ 	.byte	0x03, 0x5f
        /*0042*/ 	.short	0x0101


	//----- nvinfo : EIATTR_VRC_CTA_INIT_COUNT
	.align		4
        /*0044*/ 	.byte	0x02, 0x4a
	.zero		1
	.zero		1


	//----- nvinfo : EIATTR_EXIT_INSTR_OFFSETS
	.align		4
        /*0048*/ 	.byte	0x04, 0x1c
        /*004a*/ 	.short	(.L_61 - .L_60)


	//   ....[0]....
.L_60:
        /*004c*/ 	.word	0x00000140


	//----- nvinfo : EIATTR_CBANK_PARAM_SIZE
	.align		4
.L_61:
        /*0050*/ 	.byte	0x03, 0x19
        /*0052*/ 	.short	0x0018


	//----- nvinfo : EIATTR_PARAM_CBANK
	.align		4
        /*0054*/ 	.byte	0x04, 0x0a
        /*0056*/ 	.short	(.L_63 - .L_62)
	.align		4
.L_62:
        /*0058*/ 	.word	index@(.nv.constant0._Z8add_vec4PfS_S_)
        /*005c*/ 	.short	0x0380
        /*005e*/ 	.short	0x0018


	//----- nvinfo : EIATTR_SW_WAR
	.align		4
.L_63:
        /*0060*/ 	.byte	0x04, 0x36
        /*0062*/ 	.short	(.L_65 - .L_64)
.L_64:
        /*0064*/ 	.word	0x00000008
.L_65:


//--------------------- .nv.info._Z8add_basePfS_S_ --------------------------
	.section	.nv.info._Z8add_basePfS_S_,"",@"SHT_CUDA_INFO"
	.sectionflags	@""
	.align	4


	//----- nvinfo : EIATTR_CUDA_API_VERSION
	.align		4
        /*0000*/ 	.byte	0x04, 0x37
        /*0002*/ 	.short	(.L_67 - .L_66)
.L_66:
        /*0004*/ 	.word	0x00000082


	//----- nvinfo : EIATTR_KPARAM_INFO
	.align		4
.L_67:
        /*0008*/ 	.byte	0x04, 0x17
        /*000a*/ 	.short	(.L_69 - .L_68)
.L_68:
        /*000c*/ 	.word	0x00000000
        /*0010*/ 	.short	0x0002
        /*0012*/ 	.short	0x0010
        /*0014*/ 	.byte	0x00, 0xf5, 0x21, 0x00


	//----- nvinfo : EIATTR_KPARAM_INFO
	.align		4
.L_69:
        /*0018*/ 	.byte	0x04, 0x17
        /*001a*/ 	.short	(.L_71 - .L_70)
.L_70:
        /*001c*/ 	.word	0x00000000
        /*0020*/ 	.short	0x0001
        /*0022*/ 	.short	0x0008
        /*0024*/ 	.byte	0x00, 0xf5, 0x21, 0x00


	//----- nvinfo : EIATTR_KPARAM_INFO
	.align		4
.L_71:
        /*0028*/ 	.byte	0x04, 0x17
        /*002a*/ 	.short	(.L_73 - .L_72)
.L_72:
        /*002c*/ 	.word	0x00000000
        /*0030*/ 	.short	0x0000
        /*0032*/ 	.short	0x0000
        /*0034*/ 	.byte	0x00, 0xf5, 0x21, 0x00


	//----- nvinfo : EIATTR_SPARSE_MMA_MASK
	.align		4
.L_73:
        /*0038*/ 	.byte	0x03, 0x50
        /*003a*/ 	.short	0x0000


	//----- nvinfo : EIATTR_MAXREG_COUNT
	.align		4
        /*003c*/ 	.byte	0x03, 0x1b
        /*003e*/ 	.short	0x00ff


	//----- nvinfo : EIATTR_MERCURY_ISA_VERSION
	.align		4
        /*0040*/ 	.byte	0x03, 0x5f
        /*0042*/ 	.short	0x0101


	//----- nvinfo : EIATTR_VRC_CTA_INIT_COUNT
	.align		4
        /*0044*/ 	.byte	0x02, 0x4a
	.zero		1
	.zero		1


	//----- nvinfo : EIATTR_EXIT_INSTR_OFFSETS
	.align		4
        /*0048*/ 	.byte	0x04, 0x1c
        /*004a*/ 	.short	(.L_75 - .L_74)


	//   ....[0]....
.L_74:
        /*004c*/ 	.word	0x00000100


	//----- nvinfo : EIATTR_CBANK_PARAM_SIZE
	.align		4
.L_75:
        /*0050*/ 	.byte	0x03, 0x19
        /*0052*/ 	.short	0x0018


	//----- nvinfo : EIATTR_PARAM_CBANK
	.align		4
        /*0054*/ 	.byte	0x04, 0x0a
        /*0056*/ 	.short	(.L_77 - .L_76)
	.align		4
.L_76:
        /*0058*/ 	.word	index@(.nv.constant0._Z8add_basePfS_S_)
        /*005c*/ 	.short	0x0380
        /*005e*/ 	.short	0x0018


	//----- nvinfo : EIATTR_SW_WAR
	.align		4
.L_77:
        /*0060*/ 	.byte	0x04, 0x36
        /*0062*/ 	.short	(.L_79 - .L_78)
.L_78:
        /*0064*/ 	.word	0x00000008
.L_79:


//--------------------- .nv.callgraph             --------------------------
	.section	.nv.callgraph,"",@"SHT_CUDA_CALLGRAPH"
	.align	4
	.sectionentsize	8
	.align		4
        /*0000*/ 	.word	0x00000000
	.align		4
        /*0004*/ 	.word	0xffffffff
	.align		4
        /*0008*/ 	.word	0x00000000
	.align		4
        /*000c*/ 	.word	0xfffffffe
	.align		4
        /*0010*/ 	.word	0x00000000
	.align		4
        /*0014*/ 	.word	0xfffffffd
	.align		4
        /*0018*/ 	.word	0x00000000
	.align		4
        /*001c*/ 	.word	0xfffffffc


//--------------------- .text._Z8dot_vec4PfS_S_   --------------------------
	.section	.text._Z8dot_vec4PfS_S_,"ax",@progbits
	.align	128
        .global         _Z8dot_vec4PfS_S_
        .type           _Z8dot_vec4PfS_S_,@function
        .size           _Z8dot_vec4PfS_S_,(.L_x_4 - _Z8dot_vec4PfS_S_)
        .other          _Z8dot_vec4PfS_S_,@"STO_CUDA_ENTRY STV_DEFAULT"
_Z8dot_vec4PfS_S_:
.text._Z8dot_vec4PfS_S_:
[----:B------:R-:W-:Y:S01]  /*0000*/  LDC R1, c[0x0][0x37c] ;  /* 0x0000df00ff017b82 */ /* 0x000fe20000000800 */
[----:B------:R-:W0:Y:S07]  /*0010*/  S2R R7, SR_TID.X ;  /* 0x0000000000077919 */ /* 0x000e2e0000002100 */
[----:B------:R-:W0:Y:S01]  /*0020*/  S2UR UR6, SR_CTAID.X ;  /* 0x00000000000679c3 */ /* 0x000e220000002500 */
[----:B------:R-:W1:Y:S07]  /*0030*/  LDCU.64 UR4, c[0x0][0x358] ;  /* 0x00006b00ff0477ac */ /* 0x000e6e0008000a00 */
[----:B------:R-:W0:Y:S08]  /*0040*/  LDC R0, c[0x0][0x360] ;  /* 0x0000d800ff007b82 */ /* 0x000e300000000800 */
[----:B------:R-:W2:Y:S08]  /*0050*/  LDC.64 R2, c[0x0][0x380] ;  /* 0x0000e000ff027b82 */ /* 0x000eb00000000a00 */
[----:B------:R-:W3:Y:S01]  /*0060*/  LDC.64 R4, c[0x0][0x388] ;  /* 0x0000e200ff047b82 */ /* 0x000ee20000000a00 */
[----:B0-----:R-:W-:-:S07]  /*0070*/  IMAD R0, R0, UR6, R7 ;  /* 0x0000000600007c24 */ /* 0x001fce000f8e0207 */
[----:B------:R-:W0:Y:S01]  /*0080*/  LDC.64 R6, c[0x0][0x390] ;  /* 0x0000e400ff067b82 */ /* 0x000e220000000a00 */
[----:B------:R-:W-:-:S05]  /*0090*/  SHF.L.U32 R9, R0, 0x2, RZ ;  /* 0x0000000200097819 */ /* 0x000fca00000006ff */
[----:B--2---:R-:W-:-:S05]  /*00a0*/  IMAD.WIDE R2, R9, 0x4, R2 ;  /* 0x0000000409027825 */ /* 0x004fca00078e0202 */
[----:B-1----:R-:W2:Y:S01]  /*00b0*/  LDG.E.128 R12, desc[UR4][R2.64] ;  /* 0x00000004020c7981 */ /* 0x002ea2000c1e1d00 */
[----:B---3--:R-:W-:-:S05]  /*00c0*/  IMAD.WIDE R4, R9, 0x4, R4 ;  /* 0x0000000409047825 */ /* 0x008fca00078e0204 */
[----:B------:R-:W2:Y:S01]  /*00d0*/  LDG.E.128 R16, desc[UR4][R4.64] ;  /* 0x0000000404107981 */ /* 0x000ea2000c1e1d00 */
[----:B0-----:R-:W-:-:S04]  /*00e0*/  IMAD.WIDE R6, R9, 0x4, R6 ;  /* 0x0000000409067825 */ /* 0x001fc800078e0206 */
[----:B--2---:R-:W-:Y:S01]  /*00f0*/  FMUL R12, R12, R16 ;  /* 0x000000100c0c7220 */ /* 0x004fe20000400000 */
[----:B------:R-:W-:Y:S01]  /*0100*/  FMUL R13, R13, R17 ;  /* 0x000000110d0d7220 */ /* 0x000fe20000400000 */
[----:B------:R-:W-:Y:S01]  /*0110*/  FMUL R14, R14, R18 ;  /* 0x000000120e0e7220 */ /* 0x000fe20000400000 */
[----:B------:R-:W-:-:S05]  /*0120*/  FMUL R15, R15, R19 ;  /* 0x000000130f0f7220 */ /* 0x000fca0000400000 */
[----:B------:R-:W-:Y:S01]  /*0130*/  STG.E.128 desc[UR4][R6.64], R12 ;  /* 0x0000000c06007986 */ /* 0x000fe2000c101d04 */
[----:B------:R-:W-:Y:S05]  /*0140*/  EXIT ;  /* 0x000000000000794d */ /* 0x000fea0003800000 */
.L_x_0:
[----:B------:R-:W-:-:S00]  /*0150*/  BRA `(.L_x_0) ;  /* 0xfffffffc00fc7947 */ /* 0x000fc0000383ffff */
[----:B------:R-:W-:-:S00]  /*0160*/  NOP ;  /* 0x0000000000007918 */ /* 0x000fc00000000000 */
        /* <DEDUP_REMOVED lines=9> */
.L_x_4:


//--------------------- .text._Z8dot_basePfS_S_   --------------------------
	.section	.text._Z8dot_basePfS_S_,"ax",@progbits
	.align	128
        .global         _Z8dot_basePfS_S_
        .type           _Z8dot_basePfS_S_,@function
        .size           _Z8dot_basePfS_S_,(.L_x_5 - _Z8dot_basePfS_S_)
        .other          _Z8dot_basePfS_S_,@"STO_CUDA_ENTRY STV_DEFAULT"
_Z8dot_basePfS_S_:
.text._Z8dot_basePfS_S_:
        /* <DEDUP_REMOVED lines=9> */
[----:B--2---:R-:W-:-:S06]  /*0090*/  IMAD.WIDE R2, R9, 0x4, R2 ;  /* 0x0000000409027825 */ /* 0x004fcc00078e0202 */
[----:B-1----:R-:W2:Y:S01]  /*00a0*/  LDG.E R2, desc[UR4][R2.64] ;  /* 0x0000000402027981 */ /* 0x002ea2000c1e1900 */
[----:B---3--:R-:W-:-:S06]  /*00b0*/  IMAD.WIDE R4, R9, 0x4, R4 ;  /* 0x0000000409047825 */ /* 0x008fcc00078e0204 */
[----:B------:R-:W2:Y:S01]  /*00c0*/  LDG.E R5, desc[UR4][R4.64] ;  /* 0x0000000404057981 */ /* 0x000ea2000c1e1900 */
[----:B0-----:R-:W-:-:S04]  /*00d0*/  IMAD.WIDE R6, R9, 0x4, R6 ;  /* 0x0000000409067825 */ /* 0x001fc800078e0206 */
[----:B--2---:R-:W-:-:S05]  /*00e0*/  FMUL R9, R2, R5 ;  /* 0x0000000502097220 */ /* 0x004fca0000400000 */
[----:B------:R-:W-:Y:S01]  /*00f0*/  STG.E desc[UR4][R6.64], R9 ;  /* 0x0000000906007986 */ /* 0x000fe2000c101904 */
[----:B------:R-:W-:Y:S05]  /*0100*/  EXIT ;  /* 0x000000000000794d */ /* 0x000fea0003800000 */
.L_x_1:
        /* <DEDUP_REMOVED lines=15> */
.L_x_5:


//--------------------- .text._Z8add_vec4PfS_S_   --------------------------
	.section	.text._Z8add_vec4PfS_S_,"ax",@progbits
	.align	128
        .global         _Z8add_vec4PfS_S_
        .type           _Z8add_vec4PfS_S_,@function
        .size           _Z8add_vec4PfS_S_,(.L_x_6 - _Z8add_vec4PfS_S_)
        .other          _Z8add_vec4PfS_S_,@"STO_CUDA_ENTRY STV_DEFAULT"
_Z8add_vec4PfS_S_:
.text._Z8add_vec4PfS_S_:
        /* <DEDUP_REMOVED lines=15> */
[----:B--2---:R-:W-:Y:S01]  /*00f0*/  FADD R12, R12, R16 ;  /* 0x000000100c0c7221 */ /* 0x004fe20000000000 */
[----:B------:R-:W-:Y:S01]  /*0100*/  FADD R13, R13, R17 ;  /* 0x000000110d0d7221 */ /* 0x000fe20000000000 */
[----:B------:R-:W-:Y:S01]  /*0110*/  FADD R14, R14, R18 ;  /* 0x000000120e0e7221 */ /* 0x000fe20000000000 */
[----:B------:R-:W-:-:S05]  /*0120*/  FADD R15, R15, R19 ;  /* 0x000000130f0f7221 */ /* 0x000fca0000000000 */
[----:B------:R-:W-:Y:S01]  /*0130*/  STG.E.128 desc[UR4][R6.64], R12 ;  /* 0x0000000c06007986 */ /* 0x000fe2000c101d04 */
[----:B------:R-:W-:Y:S05]  /*0140*/  EXIT ;  /* 0x000000000000794d */ /* 0x000fea0003800000 */
.L_x_2:
        /* <DEDUP_REMOVED lines=11> */
.L_x_6:


//--------------------- .text._Z8add_basePfS_S_   --------------------------
	.section	.text._Z8add_basePfS_S_,"ax",@progbits
	.align	128
        .global         _Z8add_basePfS_S_
        .type           _Z8add_basePfS_S_,@function
        .size           _Z8add_basePfS_S_,(.L_x_7 - _Z8add_basePfS_S_)
        .other          _Z8add_basePfS_S_,@"STO_CUDA_ENTRY STV_DEFAULT"
_Z8add_basePfS_S_:
.text._Z8add_basePfS_S_:
        /* <DEDUP_REMOVED lines=17> */
.L_x_3:
        /* <DEDUP_REMOVED lines=15> */
.L_x_7:


//--------------------- .nv.shared.reserved.0     --------------------------
	.section	.nv.shared.reserved.0,"aw",@nobits
	.weak		__nv_reservedSMEM_offset_0_alias
	.size		__nv_reservedSMEM_offset_0_alias, 0, 64
	.other		__nv_reservedSMEM_offset_0_alias,@"STO_CUDA_RESERVED_SHARED STV_DEFAULT"
__nv_reservedSMEM_offset_0_alias:
	.zero		0
	.zero		64


//--------------------- .nv.constant0._Z8dot_vec4PfS_S_ --------------------------
	.section	.nv.constant0._Z8dot_vec4PfS_S_,"a",@progbits
	.sectionflags	@""
	.align	4
.nv.constant0._Z8dot_vec4PfS_S_:
	.zero		920


//--------------------- .nv.constant0._Z8dot_basePfS_S_ --------------------------
	.section	.nv.constant0._Z8dot_basePfS_S_,"a",@progbits
	.sectionflags	@""
	.align	4
.nv.constant0._Z8dot_basePfS_S_:
	.zero		920


//--------------------- .nv.constant0._Z8add_vec4PfS_S_ --------------------------
	.section	.nv.constant0._Z8add_vec4PfS_S_,"a",@progbits
	.sectionflags	@""
	.align	4
.nv.constant0._Z8add_vec4PfS_S_:
	.zero		920


//--------------------- .nv.constant0._Z8add_basePfS_S_ --------------------------
	.section	.nv.constant0._Z8add_basePfS_S_,"a",@progbits
	.sectionflags	@""
	.align	4
.nv.constant0._Z8add_basePfS_S_:
	.zero		920


//--------------------- SYMBOLS --------------------------

	.type		.nv.reservedSmem.offset0,@object
	.size		.nv.reservedSmem.offset0,0x4
